//
// Generated by NVIDIA NVVM Compiler
//
// Compiler Build ID: CL-36424714
// Cuda compilation tools, release 13.0, V13.0.88
// Based on NVVM 20.0.0
//

.version 9.0
.target sm_100
.address_size 64

	// .globl	_Z18kernel1_hgemv_fp16P6__halfS0_S0_

.visible .entry _Z18kernel1_hgemv_fp16P6__halfS0_S0_(
	.param .u64 .ptr .align 1 _Z18kernel1_hgemv_fp16P6__halfS0_S0__param_0,
	.param .u64 .ptr .align 1 _Z18kernel1_hgemv_fp16P6__halfS0_S0__param_1,
	.param .u64 .ptr .align 1 _Z18kernel1_hgemv_fp16P6__halfS0_S0__param_2
)
{
	.reg .pred 	%p<3>;
	.reg .b16 	%rs<102>;
	.reg .b32 	%r<13>;
	.reg .b32 	%f<2>;
	.reg .b64 	%rd<16>;

	ld.param.u64 	%rd5, [_Z18kernel1_hgemv_fp16P6__halfS0_S0__param_0];
	ld.param.u64 	%rd6, [_Z18kernel1_hgemv_fp16P6__halfS0_S0__param_1];
	ld.param.u64 	%rd7, [_Z18kernel1_hgemv_fp16P6__halfS0_S0__param_2];
	mov.u32 	%r7, %tid.x;
	mov.u32 	%r8, %ntid.x;
	mov.u32 	%r9, %ctaid.x;
	mad.lo.s32 	%r1, %r8, %r9, %r7;
	setp.gt.s32 	%p1, %r1, 1024;
	@%p1 bra 	$L__BB0_4;
	mov.f32 	%f1, 0f00000000;
	// begin inline asm
	{  cvt.rn.f16.f32 %rs101, %f1;}

	// end inline asm
	shl.b32 	%r11, %r1, 10;
	cvta.to.global.u64 	%rd8, %rd5;
	add.s64 	%rd1, %rd8, 16;
	cvta.to.global.u64 	%rd9, %rd6;
	add.s64 	%rd15, %rd9, 16;
	mov.b32 	%r12, 0;
$L__BB0_2:
	mul.wide.s32 	%rd10, %r11, 2;
	add.s64 	%rd11, %rd1, %rd10;
	ld.global.u16 	%rs6, [%rd11+-16];
	ld.global.u16 	%rs7, [%rd15+-16];
	// begin inline asm
	{mul.f16 %rs5,%rs6,%rs7;
}
	// end inline asm
	// begin inline asm
	{add.f16 %rs8,%rs101,%rs5;
}
	// end inline asm
	ld.global.u16 	%rs12, [%rd11+-14];
	ld.global.u16 	%rs13, [%rd15+-14];
	// begin inline asm
	{mul.f16 %rs11,%rs12,%rs13;
}
	// end inline asm
	// begin inline asm
	{add.f16 %rs14,%rs8,%rs11;
}
	// end inline asm
	ld.global.u16 	%rs18, [%rd11+-12];
	ld.global.u16 	%rs19, [%rd15+-12];
	// begin inline asm
	{mul.f16 %rs17,%rs18,%rs19;
}
	// end inline asm
	// begin inline asm
	{add.f16 %rs20,%rs14,%rs17;
}
	// end inline asm
	ld.global.u16 	%rs24, [%rd11+-10];
	ld.global.u16 	%rs25, [%rd15+-10];
	// begin inline asm
	{mul.f16 %rs23,%rs24,%rs25;
}
	// end inline asm
	// begin inline asm
	{add.f16 %rs26,%rs20,%rs23;
}
	// end inline asm
	ld.global.u16 	%rs30, [%rd11+-8];
	ld.global.u16 	%rs31, [%rd15+-8];
	// begin inline asm
	{mul.f16 %rs29,%rs30,%rs31;
}
	// end inline asm
	// begin inline asm
	{add.f16 %rs32,%rs26,%rs29;
}
	// end inline asm
	ld.global.u16 	%rs36, [%rd11+-6];
	ld.global.u16 	%rs37, [%rd15+-6];
	// begin inline asm
	{mul.f16 %rs35,%rs36,%rs37;
}
	// end inline asm
	// begin inline asm
	{add.f16 %rs38,%rs32,%rs35;
}
	// end inline asm
	ld.global.u16 	%rs42, [%rd11+-4];
	ld.global.u16 	%rs43, [%rd15+-4];
	// begin inline asm
	{mul.f16 %rs41,%rs42,%rs43;
}
	// end inline asm
	// begin inline asm
	{add.f16 %rs44,%rs38,%rs41;
}
	// end inline asm
	ld.global.u16 	%rs48, [%rd11+-2];
	ld.global.u16 	%rs49, [%rd15+-2];
	// begin inline asm
	{mul.f16 %rs47,%rs48,%rs49;
}
	// end inline asm
	// begin inline asm
	{add.f16 %rs50,%rs44,%rs47;
}
	// end inline asm
	ld.global.u16 	%rs54, [%rd11];
	ld.global.u16 	%rs55, [%rd15];
	// begin inline asm
	{mul.f16 %rs53,%rs54,%rs55;
}
	// end inline asm
	// begin inline asm
	{add.f16 %rs56,%rs50,%rs53;
}
	// end inline asm
	ld.global.u16 	%rs60, [%rd11+2];
	ld.global.u16 	%rs61, [%rd15+2];
	// begin inline asm
	{mul.f16 %rs59,%rs60,%rs61;
}
	// end inline asm
	// begin inline asm
	{add.f16 %rs62,%rs56,%rs59;
}
	// end inline asm
	ld.global.u16 	%rs66, [%rd11+4];
	ld.global.u16 	%rs67, [%rd15+4];
	// begin inline asm
	{mul.f16 %rs65,%rs66,%rs67;
}
	// end inline asm
	// begin inline asm
	{add.f16 %rs68,%rs62,%rs65;
}
	// end inline asm
	ld.global.u16 	%rs72, [%rd11+6];
	ld.global.u16 	%rs73, [%rd15+6];
	// begin inline asm
	{mul.f16 %rs71,%rs72,%rs73;
}
	// end inline asm
	// begin inline asm
	{add.f16 %rs74,%rs68,%rs71;
}
	// end inline asm
	ld.global.u16 	%rs78, [%rd11+8];
	ld.global.u16 	%rs79, [%rd15+8];
	// begin inline asm
	{mul.f16 %rs77,%rs78,%rs79;
}
	// end inline asm
	// begin inline asm
	{add.f16 %rs80,%rs74,%rs77;
}
	// end inline asm
	ld.global.u16 	%rs84, [%rd11+10];
	ld.global.u16 	%rs85, [%rd15+10];
	// begin inline asm
	{mul.f16 %rs83,%rs84,%rs85;
}
	// end inline asm
	// begin inline asm
	{add.f16 %rs86,%rs80,%rs83;
}
	// end inline asm
	ld.global.u16 	%rs90, [%rd11+12];
	ld.global.u16 	%rs91, [%rd15+12];
	// begin inline asm
	{mul.f16 %rs89,%rs90,%rs91;
}
	// end inline asm
	// begin inline asm
	{add.f16 %rs92,%rs86,%rs89;
}
	// end inline asm
	ld.global.u16 	%rs96, [%rd11+14];
	ld.global.u16 	%rs97, [%rd15+14];
	// begin inline asm
	{mul.f16 %rs95,%rs96,%rs97;
}
	// end inline asm
	// begin inline asm
	{add.f16 %rs101,%rs92,%rs95;
}
	// end inline asm
	add.s32 	%r12, %r12, 16;
	add.s32 	%r11, %r11, 16;
	add.s64 	%rd15, %rd15, 32;
	setp.ne.s32 	%p2, %r12, 1024;
	@%p2 bra 	$L__BB0_2;
	cvta.to.global.u64 	%rd12, %rd7;
	mul.wide.s32 	%rd13, %r1, 2;
	add.s64 	%rd14, %rd12, %rd13;
	st.global.u16 	[%rd14], %rs101;
$L__BB0_4:
	ret;

}
	// .globl	_Z18kernel2_hgemv_bf16P13__nv_bfloat16S0_S0_
.visible .entry _Z18kernel2_hgemv_bf16P13__nv_bfloat16S0_S0_(
	.param .u64 .ptr .align 1 _Z18kernel2_hgemv_bf16P13__nv_bfloat16S0_S0__param_0,
	.param .u64 .ptr .align 1 _Z18kernel2_hgemv_bf16P13__nv_bfloat16S0_S0__param_1,
	.param .u64 .ptr .align 1 _Z18kernel2_hgemv_bf16P13__nv_bfloat16S0_S0__param_2
)
{
	.reg .pred 	%p<2>;
	.reg .b16 	%rs<102>;
	.reg .b32 	%r<13>;
	.reg .b32 	%f<2>;
	.reg .b64 	%rd<16>;

	ld.param.u64 	%rd6, [_Z18kernel2_hgemv_bf16P13__nv_bfloat16S0_S0__param_0];
	ld.param.u64 	%rd7, [_Z18kernel2_hgemv_bf16P13__nv_bfloat16S0_S0__param_1];
	ld.param.u64 	%rd5, [_Z18kernel2_hgemv_bf16P13__nv_bfloat16S0_S0__param_2];
	cvta.to.global.u64 	%rd8, %rd7;
	cvta.to.global.u64 	%rd9, %rd6;
	mov.u32 	%r8, %tid.x;
	mov.u32 	%r9, %ntid.x;
	mov.u32 	%r10, %ctaid.x;
	mad.lo.s32 	%r1, %r9, %r10, %r8;
	mov.f32 	%f1, 0f00000000;
	// begin inline asm
	{  cvt.rn.bf16.f32 %rs101, %f1;}

	// end inline asm
	shl.b32 	%r11, %r1, 10;
	add.s64 	%rd1, %rd9, 16;
	add.s64 	%rd15, %rd8, 16;
	mov.b32 	%r12, 0;
$L__BB1_1:
	mul.wide.s32 	%rd10, %r11, 2;
	add.s64 	%rd11, %rd1, %rd10;
	ld.global.u16 	%rs6, [%rd11+-16];
	ld.global.u16 	%rs7, [%rd15+-16];
	// begin inline asm
	{ mul.bf16 %rs5,%rs6,%rs7; }

	// end inline asm
	// begin inline asm
	{ add.bf16 %rs8,%rs101,%rs5; }

	// end inline asm
	ld.global.u16 	%rs12, [%rd11+-14];
	ld.global.u16 	%rs13, [%rd15+-14];
	// begin inline asm
	{ mul.bf16 %rs11,%rs12,%rs13; }

	// end inline asm
	// begin inline asm
	{ add.bf16 %rs14,%rs8,%rs11; }

	// end inline asm
	ld.global.u16 	%rs18, [%rd11+-12];
	ld.global.u16 	%rs19, [%rd15+-12];
	// begin inline asm
	{ mul.bf16 %rs17,%rs18,%rs19; }

	// end inline asm
	// begin inline asm
	{ add.bf16 %rs20,%rs14,%rs17; }

	// end inline asm
	ld.global.u16 	%rs24, [%rd11+-10];
	ld.global.u16 	%rs25, [%rd15+-10];
	// begin inline asm
	{ mul.bf16 %rs23,%rs24,%rs25; }

	// end inline asm
	// begin inline asm
	{ add.bf16 %rs26,%rs20,%rs23; }

	// end inline asm
	ld.global.u16 	%rs30, [%rd11+-8];
	ld.global.u16 	%rs31, [%rd15+-8];
	// begin inline asm
	{ mul.bf16 %rs29,%rs30,%rs31; }

	// end inline asm
	// begin inline asm
	{ add.bf16 %rs32,%rs26,%rs29; }

	// end inline asm
	ld.global.u16 	%rs36, [%rd11+-6];
	ld.global.u16 	%rs37, [%rd15+-6];
	// begin inline asm
	{ mul.bf16 %rs35,%rs36,%rs37; }

	// end inline asm
	// begin inline asm
	{ add.bf16 %rs38,%rs32,%rs35; }

	// end inline asm
	ld.global.u16 	%rs42, [%rd11+-4];
	ld.global.u16 	%rs43, [%rd15+-4];
	// begin inline asm
	{ mul.bf16 %rs41,%rs42,%rs43; }

	// end inline asm
	// begin inline asm
	{ add.bf16 %rs44,%rs38,%rs41; }

	// end inline asm
	ld.global.u16 	%rs48, [%rd11+-2];
	ld.global.u16 	%rs49, [%rd15+-2];
	// begin inline asm
	{ mul.bf16 %rs47,%rs48,%rs49; }

	// end inline asm
	// begin inline asm
	{ add.bf16 %rs50,%rs44,%rs47; }

	// end inline asm
	ld.global.u16 	%rs54, [%rd11];
	ld.global.u16 	%rs55, [%rd15];
	// begin inline asm
	{ mul.bf16 %rs53,%rs54,%rs55; }

	// end inline asm
	// begin inline asm
	{ add.bf16 %rs56,%rs50,%rs53; }

	// end inline asm
	ld.global.u16 	%rs60, [%rd11+2];
	ld.global.u16 	%rs61, [%rd15+2];
	// begin inline asm
	{ mul.bf16 %rs59,%rs60,%rs61; }

	// end inline asm
	// begin inline asm
	{ add.bf16 %rs62,%rs56,%rs59; }

	// end inline asm
	ld.global.u16 	%rs66, [%rd11+4];
	ld.global.u16 	%rs67, [%rd15+4];
	// begin inline asm
	{ mul.bf16 %rs65,%rs66,%rs67; }

	// end inline asm
	// begin inline asm
	{ add.bf16 %rs68,%rs62,%rs65; }

	// end inline asm
	ld.global.u16 	%rs72, [%rd11+6];
	ld.global.u16 	%rs73, [%rd15+6];
	// begin inline asm
	{ mul.bf16 %rs71,%rs72,%rs73; }

	// end inline asm
	// begin inline asm
	{ add.bf16 %rs74,%rs68,%rs71; }

	// end inline asm
	ld.global.u16 	%rs78, [%rd11+8];
	ld.global.u16 	%rs79, [%rd15+8];
	// begin inline asm
	{ mul.bf16 %rs77,%rs78,%rs79; }

	// end inline asm
	// begin inline asm
	{ add.bf16 %rs80,%rs74,%rs77; }

	// end inline asm
	ld.global.u16 	%rs84, [%rd11+10];
	ld.global.u16 	%rs85, [%rd15+10];
	// begin inline asm
	{ mul.bf16 %rs83,%rs84,%rs85; }

	// end inline asm
	// begin inline asm
	{ add.bf16 %rs86,%rs80,%rs83; }

	// end inline asm
	ld.global.u16 	%rs90, [%rd11+12];
	ld.global.u16 	%rs91, [%rd15+12];
	// begin inline asm
	{ mul.bf16 %rs89,%rs90,%rs91; }

	// end inline asm
	// begin inline asm
	{ add.bf16 %rs92,%rs86,%rs89; }

	// end inline asm
	ld.global.u16 	%rs96, [%rd11+14];
	ld.global.u16 	%rs97, [%rd15+14];
	// begin inline asm
	{ mul.bf16 %rs95,%rs96,%rs97; }

	// end inline asm
	// begin inline asm
	{ add.bf16 %rs101,%rs92,%rs95; }

	// end inline asm
	add.s32 	%r12, %r12, 16;
	add.s32 	%r11, %r11, 16;
	add.s64 	%rd15, %rd15, 32;
	setp.ne.s32 	%p1, %r12, 1024;
	@%p1 bra 	$L__BB1_1;
	cvta.to.global.u64 	%rd12, %rd5;
	mul.wide.s32 	%rd13, %r1, 2;
	add.s64 	%rd14, %rd12, %rd13;
	st.global.u16 	[%rd14], %rs101;
	ret;

}


// ===== COMPILED SASS (sm_100) =====

	.target	sm_100

	.elftype	@"ET_EXEC"


//--------------------- .note.nv.tkinfo           --------------------------
	.section	.note.nv.tkinfo,"",@"SHT_NOTE"
	.sectionflags	@"SHF_NOTE_NV_TKINFO"
	.tkinfo
        /*0018*/ 	.word	0x00000002
        /*0030*/ 	.string	""
        /*0030*/ 	.string	"ptxas"
        /*0030*/ 	.string	"Cuda compilation tools, release 13.0, V13.0.88"
        /*0030*/ 	.string	"Build cuda_13.0.r13.0/compiler.36424714_0"
        /*0030*/ 	.string	"-arch sm_100 -m 64 "



//--------------------- .note.nv.cuinfo           --------------------------
	.section	.note.nv.cuinfo,"",@"SHT_NOTE"
	.sectionflags	@"SHF_NOTE_NV_CUINFO"
        /*0018*/ 	.short	0x0002
        /*001a*/ 	.short	0x0064
        /*001c*/ 	.short	0x0082
	.zero		2


//--------------------- .nv.info                  --------------------------
	.section	.nv.info,"",@"SHT_CUDA_INFO"
	.align	4


	//----- nvinfo : EIATTR_REGCOUNT
	.align		4
        /*0000*/ 	.byte	0x04, 0x2f
        /*0002*/ 	.short	(.L_1 - .L_0)
	.align		4
.L_0:
        /*0004*/ 	.word	index@(_Z18kernel1_hgemv_fp16P6__halfS0_S0_)
        /*0008*/ 	.word	0x0000001e


	//----- nvinfo : EIATTR_FRAME_SIZE
	.align		4
.L_1:
        /*000c*/ 	.byte	0x04, 0x11
        /*000e*/ 	.short	(.L_3 - .L_2)
	.align		4
.L_2:
        /*0010*/ 	.word	index@(_Z18kernel1_hgemv_fp16P6__halfS0_S0_)
        /*0014*/ 	.word	0x00000000


	//----- nvinfo : EIATTR_REGCOUNT
	.align		4
.L_3:
        /*0018*/ 	.byte	0x04, 0x2f
        /*001a*/ 	.short	(.L_5 - .L_4)
	.align		4
.L_4:
        /*001c*/ 	.word	index@(_Z18kernel2_hgemv_bf16P13__nv_bfloat16S0_S0_)
        /*0020*/ 	.word	0x0000001e


	//----- nvinfo : EIATTR_FRAME_SIZE
	.align		4
.L_5:
        /*0024*/ 	.byte	0x04, 0x11
        /*0026*/ 	.short	(.L_7 - .L_6)
	.align		4
.L_6:
        /*0028*/ 	.word	index@(_Z18kernel2_hgemv_bf16P13__nv_bfloat16S0_S0_)
        /*002c*/ 	.word	0x00000000


	//----- nvinfo : EIATTR_MIN_STACK_SIZE
	.align		4
.L_7:
        /*0030*/ 	.byte	0x04, 0x12
        /*0032*/ 	.short	(.L_9 - .L_8)
	.align		4
.L_8:
        /*0034*/ 	.word	index@(_Z18kernel2_hgemv_bf16P13__nv_bfloat16S0_S0_)
        /*0038*/ 	.word	0x00000000


	//----- nvinfo : EIATTR_MIN_STACK_SIZE
	.align		4
.L_9:
        /*003c*/ 	.byte	0x04, 0x12
        /*003e*/ 	.short	(.L_11 - .L_10)
	.align		4
.L_10:
        /*0040*/ 	.word	index@(_Z18kernel1_hgemv_fp16P6__halfS0_S0_)
        /*0044*/ 	.word	0x00000000
.L_11:


//--------------------- .nv.compat                --------------------------
	.section	.nv.compat,"",@"SHT_CUDA_COMPAT_INFO"
	.align	4
        /*0000*/ 	.byte	0x02, 0x09, 0x00, 0x00, 0x02, 0x02, 0x01, 0x00, 0x02, 0x05, 0x05, 0x00, 0x03, 0x07, 0x01, 0x01
        /*0010*/ 	.byte	0x02, 0x03, 0x00, 0x00, 0x02, 0x06, 0x01, 0x00, 0x04, 0x0b, 0x08, 0x00, 0x09, 0x00, 0x00, 0x00
        /*0020*/ 	.byte	0x00, 0x00, 0x00, 0x00


//--------------------- .nv.info._Z18kernel2_hgemv_bf16P13__nv_bfloat16S0_S0_ --------------------------
	.section	.nv.info._Z18kernel2_hgemv_bf16P13__nv_bfloat16S0_S0_,"",@"SHT_CUDA_INFO"
	.sectionflags	@""
	.align	4


	//----- nvinfo : EIATTR_CUDA_API_VERSION
	.align		4
        /*0000*/ 	.byte	0x04, 0x37
        /*0002*/ 	.short	(.L_13 - .L_12)
.L_12:
        /*0004*/ 	.word	0x00000082


	//----- nvinfo : EIATTR_KPARAM_INFO
	.align		4
.L_13:
        /*0008*/ 	.byte	0x04, 0x17
        /*000a*/ 	.short	(.L_15 - .L_14)
.L_14:
        /*000c*/ 	.word	0x00000000
        /*0010*/ 	.short	0x0002
        /*0012*/ 	.short	0x0010
        /*0014*/ 	.byte	0x00, 0xf5, 0x21, 0x00


	//----- nvinfo : EIATTR_KPARAM_INFO
	.align		4
.L_15:
        /*0018*/ 	.byte	0x04, 0x17
        /*001a*/ 	.short	(.L_17 - .L_16)
.L_16:
        /*001c*/ 	.word	0x00000000
        /*0020*/ 	.short	0x0001
        /*0022*/ 	.short	0x0008
        /*0024*/ 	.byte	0x00, 0xf5, 0x21, 0x00


	//----- nvinfo : EIATTR_KPARAM_INFO
	.align		4
.L_17:
        /*0028*/ 	.byte	0x04, 0x17
        /*002a*/ 	.short	(.L_19 - .L_18)
.L_18:
        /*002c*/ 	.word	0x00000000
        /*0030*/ 	.short	0x0000
        /*0032*/ 	.short	0x0000
        /*0034*/ 	.byte	0x00, 0xf5, 0x21, 0x00


	//----- nvinfo : EIATTR_SPARSE_MMA_MASK
	.align		4
.L_19:
        /*0038*/ 	.byte	0x03, 0x50
        /*003a*/ 	.short	0x0000


	//----- nvinfo : EIATTR_MAXREG_COUNT
	.align		4
        /*003c*/ 	.byte	0x03, 0x1b
        /*003e*/ 	.short	0x00ff


	//----- nvinfo : EIATTR_MERCURY_ISA_VERSION
	.align		4
        /*0040*/ 	.byte	0x03, 0x5f
        /*0042*/ 	.short	0x0101


	//----- nvinfo : EIATTR_VRC_CTA_INIT_COUNT
	.align		4
        /*0044*/ 	.byte	0x02, 0x4a
	.zero		1
	.zero		1


	//----- nvinfo : EIATTR_EXIT_INSTR_OFFSETS
	.align		4
        /*0048*/ 	.byte	0x04, 0x1c
        /*004a*/ 	.short	(.L_21 - .L_20)


	//   ....[0]....
.L_20:
        /*004c*/ 	.word	0x000004c0


	//----- nvinfo : EIATTR_CBANK_PARAM_SIZE
	.align		4
.L_21:
        /*0050*/ 	.byte	0x03, 0x19
        /*0052*/ 	.short	0x0018


	//----- nvinfo : EIATTR_PARAM_CBANK
	.align		4
        /*0054*/ 	.byte	0x04, 0x0a
        /*0056*/ 	.short	(.L_23 - .L_22)
	.align		4
.L_22:
        /*0058*/ 	.word	index@(.nv.constant0._Z18kernel2_hgemv_bf16P13__nv_bfloat16S0_S0_)
        /*005c*/ 	.short	0x0380
        /*005e*/ 	.short	0x0018


	//----- nvinfo : EIATTR_SW_WAR
	.align		4
.L_23:
        /*0060*/ 	.byte	0x04, 0x36
        /*0062*/ 	.short	(.L_25 - .L_24)
.L_24:
        /*0064*/ 	.word	0x00000008
.L_25:


//--------------------- .nv.info._Z18kernel1_hgemv_fp16P6__halfS0_S0_ --------------------------
	.section	.nv.info._Z18kernel1_hgemv_fp16P6__halfS0_S0_,"",@"SHT_CUDA_INFO"
	.sectionflags	@""
	.align	4


	//----- nvinfo : EIATTR_CUDA_API_VERSION
	.align		4
        /*0000*/ 	.byte	0x04, 0x37
        /*0002*/ 	.short	(.L_27 - .L_26)
.L_26:
        /*0004*/ 	.word	0x00000082


	//----- nvinfo : EIATTR_KPARAM_INFO
	.align		4
.L_27:
        /*0008*/ 	.byte	0x04, 0x17
        /*000a*/ 	.short	(.L_29 - .L_28)
.L_28:
        /*000c*/ 	.word	0x00000000
        /*0010*/ 	.short	0x0002
        /*0012*/ 	.short	0x0010
        /*0014*/ 	.byte	0x00, 0xf5, 0x21, 0x00


	//----- nvinfo : EIATTR_KPARAM_INFO
	.align		4
.L_29:
        /*0018*/ 	.byte	0x04, 0x17
        /*001a*/ 	.short	(.L_31 - .L_30)
.L_30:
        /*001c*/ 	.word	0x00000000
        /*0020*/ 	.short	0x0001
        /*0022*/ 	.short	0x0008
        /*0024*/ 	.byte	0x00, 0xf5, 0x21, 0x00


	//----- nvinfo : EIATTR_KPARAM_INFO
	.align		4
.L_31:
        /*0028*/ 	.byte	0x04, 0x17
        /*002a*/ 	.short	(.L_33 - .L_32)
.L_32:
        /*002c*/ 	.word	0x00000000
        /*0030*/ 	.short	0x0000
        /*0032*/ 	.short	0x0000
        /*0034*/ 	.byte	0x00, 0xf5, 0x21, 0x00


	//----- nvinfo : EIATTR_SPARSE_MMA_MASK
	.align		4
.L_33:
        /*0038*/ 	.byte	0x03, 0x50
        /*003a*/ 	.short	0x0000


	//----- nvinfo : EIATTR_MAXREG_COUNT
	.align		4
        /*003c*/ 	.byte	0x03, 0x1b
        /*003e*/ 	.short	0x00ff


	//----- nvinfo : EIATTR_MERCURY_ISA_VERSION
	.align		4
        /*0040*/ 	.byte	0x03, 0x5f
        /*0042*/ 	.short	0x0101


	//----- nvinfo : EIATTR_VRC_CTA_INIT_COUNT
	.align		4
        /*0044*/ 	.byte	0x02, 0x4a
	.zero		1
	.zero		1


	//----- nvinfo : EIATTR_EXIT_INSTR_OFFSETS
	.align		4
        /*0048*/ 	.byte	0x04, 0x1c
        /*004a*/ 	.short	(.L_35 - .L_34)


	//   ....[0]....
.L_34:
        /*004c*/ 	.word	0x00000060


	//   ....[1]....
        /*0050*/ 	.word	0x000004e0


	//----- nvinfo : EIATTR_CBANK_PARAM_SIZE
	.align		4
.L_35:
        /*0054*/ 	.byte	0x03, 0x19
        /*0056*/ 	.short	0x0018


	//----- nvinfo : EIATTR_PARAM_CBANK
	.align		4
        /*0058*/ 	.byte	0x04, 0x0a
        /*005a*/ 	.short	(.L_37 - .L_36)
	.align		4
.L_36:
        /*005c*/ 	.word	index@(.nv.constant0._Z18kernel1_hgemv_fp16P6__halfS0_S0_)
        /*0060*/ 	.short	0x0380
        /*0062*/ 	.short	0x0018


	//----- nvinfo : EIATTR_SW_WAR
	.align		4
.L_37:
        /*0064*/ 	.byte	0x04, 0x36
        /*0066*/ 	.short	(.L_39 - .L_38)
.L_38:
        /*0068*/ 	.word	0x00000008
.L_39:


//--------------------- .nv.callgraph             --------------------------
	.section	.nv.callgraph,"",@"SHT_CUDA_CALLGRAPH"
	.align	4
	.sectionentsize	8
	.align		4
        /*0000*/ 	.word	0x00000000
	.align		4
        /*0004*/ 	.word	0xffffffff
	.align		4
        /*0008*/ 	.word	0x00000000
	.align		4
        /*000c*/ 	.word	0xfffffffe
	.align		4
        /*0010*/ 	.word	0x00000000
	.align		4
        /*0014*/ 	.word	0xfffffffd
	.align		4
        /*0018*/ 	.word	0x00000000
	.align		4
        /*001c*/ 	.word	0xfffffffc


//--------------------- .text._Z18kernel2_hgemv_bf16P13__nv_bfloat16S0_S0_ --------------------------
	.section	.text._Z18kernel2_hgemv_bf16P13__nv_bfloat16S0_S0_,"ax",@progbits
	.align	128
        .global         _Z18kernel2_hgemv_bf16P13__nv_bfloat16S0_S0_
        .type           _Z18kernel2_hgemv_bf16P13__nv_bfloat16S0_S0_,@function
        .size           _Z18kernel2_hgemv_bf16P13__nv_bfloat16S0_S0_,(.L_x_4 - _Z18kernel2_hgemv_bf16P13__nv_bfloat16S0_S0_)
        .other          _Z18kernel2_hgemv_bf16P13__nv_bfloat16S0_S0_,@"STO_CUDA_ENTRY STV_DEFAULT"
_Z18kernel2_hgemv_bf16P13__nv_bfloat16S0_S0_:
.text._Z18kernel2_hgemv_bf16P13__nv_bfloat16S0_S0_:
[----:B------:R-:W-:Y:S01]  /*0000*/  LDC R1, c[0x0][0x37c] ;  /* 0x0000df00ff017b82 */ /* 0x000fe20000000800 */
[----:B------:R-:W0:Y:S01]  /*0010*/  S2R R0, SR_TID.X ;  /* 0x0000000000007919 */ /* 0x000e220000002100 */
[----:B------:R-:W1:Y:S01]  /*0020*/  LDCU.128 UR8, c[0x0][0x380] ;  /* 0x00007000ff0877ac */ /* 0x000e620008000c00 */
[----:B------:R-:W-:Y:S01]  /*0030*/  PRMT R25, RZ, 0x7610, R25 ;  /* 0x00007610ff197816 */ /* 0x000fe20000000019 */
[----:B------:R-:W0:Y:S01]  /*0040*/  S2R R3, SR_CTAID.X ;  /* 0x0000000000037919 */ /* 0x000e220000002500 */
[----:B------:R-:W0:Y:S01]  /*0050*/  LDCU UR5, c[0x0][0x360] ;  /* 0x00006c00ff0577ac */ /* 0x000e220008000800 */
[----:B------:R-:W2:Y:S01]  /*0060*/  LDCU.64 UR12, c[0x0][0x358] ;  /* 0x00006b00ff0c77ac */ /* 0x000ea20008000a00 */
[----:B-1----:R-:W-:Y:S02]  /*0070*/  UIADD3 UR4, UP1, UPT, UR10, 0x10, URZ ;  /* 0x000000100a047890 */ /* 0x002fe4000ff3e0ff */
[----:B------:R-:W-:-:S04]  /*0080*/  UIADD3 UR6, UP0, UPT, UR8, 0x10, URZ ;  /* 0x0000001008067890 */ /* 0x000fc8000ff1e0ff */
[----:B------:R-:W-:Y:S01]  /*0090*/  MOV R2, UR4 ;  /* 0x0000000400027c02 */ /* 0x000fe20008000f00 */
[----:B------:R-:W-:Y:S01]  /*00a0*/  UIADD3.X UR7, UPT, UPT, URZ, UR9, URZ, UP0, !UPT ;  /* 0x00000009ff077290 */ /* 0x000fe200087fe4ff */
[----:B------:R-:W-:Y:S01]  /*00b0*/  UMOV UR4, URZ ;  /* 0x000000ff00047c82 */ /* 0x000fe20008000000 */
[----:B0-----:R-:W-:Y:S01]  /*00c0*/  IMAD R0, R3, UR5, R0 ;  /* 0x0000000503007c24 */ /* 0x001fe2000f8e0200 */
[----:B------:R-:W-:-:S04]  /*00d0*/  UIADD3.X UR5, UPT, UPT, URZ, UR11, URZ, UP1, !UPT ;  /* 0x0000000bff057290 */ /* 0x000fc80008ffe4ff */
[----:B------:R-:W-:Y:S02]  /*00e0*/  SHF.L.U32 R6, R0, 0xa, RZ ;  /* 0x0000000a00067819 */ /* 0x000fe400000006ff */
[----:B--2---:R-:W-:-:S07]  /*00f0*/  MOV R3, UR5 ;  /* 0x0000000500037c02 */ /* 0x004fce0008000f00 */
.L_x_0:
[----:B------:R-:W-:Y:S01]  /*0100*/  MOV R4, UR6 ;  /* 0x0000000600047c02 */ /* 0x000fe20008000f00 */
[----:B------:R-:W2:Y:S01]  /*0110*/  LDG.E.U16 R11, desc[UR12][R2.64+-0x10] ;  /* 0xfffff00c020b7981 */ /* 0x000ea2000c1e1500 */
[----:B------:R-:W-:-:S03]  /*0120*/  MOV R5, UR7 ;  /* 0x0000000700057c02 */ /* 0x000fc60008000f00 */
[----:B------:R-:W3:Y:S01]  /*0130*/  LDG.E.U16 R26, desc[UR12][R2.64+-0xe] ;  /* 0xfffff20c021a7981 */ /* 0x000ee2000c1e1500 */
[----:B------:R-:W-:-:S03]  /*0140*/  IMAD.WIDE R4, R6, 0x2, R4 ;  /* 0x0000000206047825 */ /* 0x000fc600078e0204 */
[----:B------:R-:W4:Y:S04]  /*0150*/  LDG.E.U16 R19, desc[UR12][R2.64+-0xc] ;  /* 0xfffff40c02137981 */ /* 0x000f28000c1e1500 */
[----:B------:R-:W2:Y:S04]  /*0160*/  LDG.E.U16 R10, desc[UR12][R4.64+-0x10] ;  /* 0xfffff00c040a7981 */ /* 0x000ea8000c1e1500 */
[----:B------:R-:W3:Y:S04]  /*0170*/  LDG.E.U16 R27, desc[UR12][R4.64+-0xe] ;  /* 0xfffff20c041b7981 */ /* 0x000ee8000c1e1500 */
[----:B------:R-:W4:Y:S04]  /*0180*/  LDG.E.U16 R20, desc[UR12][R4.64+-0xc] ;  /* 0xfffff40c04147981 */ /* 0x000f28000c1e1500 */
[----:B------:R-:W5:Y:S04]  /*0190*/  LDG.E.U16 R22, desc[UR12][R2.64+-0xa] ;  /* 0xfffff60c02167981 */ /* 0x000f68000c1e1500 */
        /* <DEDUP_REMOVED lines=12> */
[----:B------:R-:W5:Y:S01]  /*0260*/  LDG.E.U16 R13, desc[UR12][R4.64+0x2] ;  /* 0x0000020c040d7981 */ /* 0x000f62000c1e1500 */
[----:B--2---:R-:W-:-:S03]  /*0270*/  HFMA2.BF16_V2 R10, R10.H0_H0, R11.H0_H0, R25.H0_H0 ;  /* 0x2000000b0a0a7231 */ /* 0x004fc60000240819 */
[----:B------:R-:W2:Y:S01]  /*0280*/  LDG.E.U16 R11, desc[UR12][R4.64+0x4] ;  /* 0x0000040c040b7981 */ /* 0x000ea2000c1e1500 */
[----:B---3--:R-:W-:-:S03]  /*0290*/  HFMA2.BF16_V2 R26, R27.H0_H0, R26.H0_H0, R10.H0_H0 ;  /* 0x2000001a1b1a7231 */ /* 0x008fc6000024080a */
[----:B------:R-:W2:Y:S01]  /*02a0*/  LDG.E.U16 R10, desc[UR12][R2.64+0x4] ;  /* 0x0000040c020a7981 */ /* 0x000ea2000c1e1500 */
[----:B----4-:R-:W-:-:S03]  /*02b0*/  HFMA2.BF16_V2 R26, R20.H0_H0, R19.H0_H0, R26.H0_H0 ;  /* 0x20000013141a7231 */ /* 0x010fc6000024081a */
[----:B------:R-:W3:Y:S04]  /*02c0*/  LDG.E.U16 R20, desc[UR12][R2.64+0x6] ;  /* 0x0000060c02147981 */ /* 0x000ee8000c1e1500 */
[----:B------:R-:W3:Y:S01]  /*02d0*/  LDG.E.U16 R19, desc[UR12][R4.64+0x6] ;  /* 0x0000060c04137981 */ /* 0x000ee2000c1e1500 */
[----:B-----5:R-:W-:-:S03]  /*02e0*/  HFMA2.BF16_V2 R26, R21.H0_H0, R22.H0_H0, R26.H0_H0 ;  /* 0x20000016151a7231 */ /* 0x020fc6000024081a */
[----:B------:R-:W4:Y:S04]  /*02f0*/  LDG.E.U16 R22, desc[UR12][R2.64+0x8] ;  /* 0x0000080c02167981 */ /* 0x000f28000c1e1500 */
[----:B------:R-:W4:Y:S01]  /*0300*/  LDG.E.U16 R21, desc[UR12][R4.64+0x8] ;  /* 0x0000080c04157981 */ /* 0x000f22000c1e1500 */
[----:B------:R-:W-:-:S03]  /*0310*/  HFMA2.BF16_V2 R26, R24.H0_H0, R23.H0_H0, R26.H0_H0 ;  /* 0x20000017181a7231 */ /* 0x000fc6000024081a */
[----:B------:R-:W5:Y:S04]  /*0320*/  LDG.E.U16 R24, desc[UR12][R2.64+0xa] ;  /* 0x00000a0c02187981 */ /* 0x000f68000c1e1500 */
[----:B------:R-:W5:Y:S01]  /*0330*/  LDG.E.U16 R23, desc[UR12][R4.64+0xa] ;  /* 0x00000a0c04177981 */ /* 0x000f62000c1e1500 */
[----:B------:R-:W-:-:S03]  /*0340*/  HFMA2.BF16_V2 R27, R17.H0_H0, R18.H0_H0, R26.H0_H0 ;  /* 0x20000012111b7231 */ /* 0x000fc6000024081a */
[----:B------:R-:W5:Y:S04]  /*0350*/  LDG.E.U16 R17, desc[UR12][R2.64+0xc] ;  /* 0x00000c0c02117981 */ /* 0x000f68000c1e1500 */
[----:B------:R-:W5:Y:S04]  /*0360*/  LDG.E.U16 R18, desc[UR12][R4.64+0xc] ;  /* 0x00000c0c04127981 */ /* 0x000f68000c1e1500 */
[----:B------:R0:W5:Y:S04]  /*0370*/  LDG.E.U16 R25, desc[UR12][R4.64+0xe] ;  /* 0x00000e0c04197981 */ /* 0x000168000c1e1500 */
[----:B------:R1:W5:Y:S01]  /*0380*/  LDG.E.U16 R26, desc[UR12][R2.64+0xe] ;  /* 0x00000e0c021a7981 */ /* 0x000362000c1e1500 */
[----:B------:R-:W-:-:S04]  /*0390*/  HFMA2.BF16_V2 R8, R7.H0_H0, R8.H0_H0, R27.H0_H0 ;  /* 0x2000000807087231 */ /* 0x000fc8000024081b */
[----:B------:R-:W-:-:S04]  /*03a0*/  HFMA2.BF16_V2 R7, R16.H0_H0, R9.H0_H0, R8.H0_H0 ;  /* 0x2000000910077231 */ /* 0x000fc80000240808 */
[----:B------:R-:W-:-:S04]  /*03b0*/  HFMA2.BF16_V2 R7, R15.H0_H0, R14.H0_H0, R7.H0_H0 ;  /* 0x2000000e0f077231 */ /* 0x000fc80000240807 */
[----:B0-----:R-:W-:Y:S01]  /*03c0*/  HFMA2.BF16_V2 R5, R13.H0_H0, R12.H0_H0, R7.H0_H0 ;  /* 0x2000000c0d057231 */ /* 0x001fe20000240807 */
[----:B------:R-:W-:-:S04]  /*03d0*/  UIADD3 UR4, UPT, UPT, UR4, 0x10, URZ ;  /* 0x0000001004047890 */ /* 0x000fc8000fffe0ff */
[----:B------:R-:W-:Y:S01]  /*03e0*/  UISETP.NE.AND UP0, UPT, UR4, 0x400, UPT ;  /* 0x000004000400788c */ /* 0x000fe2000bf05270 */
[----:B-1----:R-:W-:Y:S02]  /*03f0*/  IADD3 R2, P0, PT, R2, 0x20, RZ ;  /* 0x0000002002027810 */ /* 0x002fe40007f1e0ff */
[----:B------:R-:W-:Y:S02]  /*0400*/  IADD3 R6, PT, PT, R6, 0x10, RZ ;  /* 0x0000001006067810 */ /* 0x000fe40007ffe0ff */
[----:B------:R-:W-:Y:S01]  /*0410*/  IADD3.X R3, PT, PT, RZ, R3, RZ, P0, !PT ;  /* 0x00000003ff037210 */ /* 0x000fe200007fe4ff */
[----:B--2---:R-:W-:-:S04]  /*0420*/  HFMA2.BF16_V2 R10, R11.H0_H0, R10.H0_H0, R5.H0_H0 ;  /* 0x2000000a0b0a7231 */ /* 0x004fc80000240805 */
[----:B---3--:R-:W-:-:S04]  /*0430*/  HFMA2.BF16_V2 R11, R19.H0_H0, R20.H0_H0, R10.H0_H0 ;  /* 0x20000014130b7231 */ /* 0x008fc8000024080a */
[----:B----4-:R-:W-:-:S04]  /*0440*/  HFMA2.BF16_V2 R12, R21.H0_H0, R22.H0_H0, R11.H0_H0 ;  /* 0x20000016150c7231 */ /* 0x010fc8000024080b */
[----:B-----5:R-:W-:-:S04]  /*0450*/  HFMA2.BF16_V2 R9, R23.H0_H0, R24.H0_H0, R12.H0_H0 ;  /* 0x2000001817097231 */ /* 0x020fc8000024080c */
[----:B------:R-:W-:-:S04]  /*0460*/  HFMA2.BF16_V2 R13, R18.H0_H0, R17.H0_H0, R9.H0_H0 ;  /* 0x20000011120d7231 */ /* 0x000fc80000240809 */
[----:B------:R-:W-:Y:S01]  /*0470*/  HFMA2.BF16_V2 R25, R25.H0_H0, R26.H0_H0, R13.H0_H0 ;  /* 0x2000001a19197231 */ /* 0x000fe2000024080d */
[----:B------:R-:W-:Y:S06]  /*0480*/  BRA.U UP0, `(.L_x_0) ;  /* 0xfffffffd001c7547 */ /* 0x000fec000b83ffff */
[----:B------:R-:W0:Y:S02]  /*0490*/  LDC.64 R2, c[0x0][0x390] ;  /* 0x0000e400ff027b82 */ /* 0x000e240000000a00 */
[----:B0-----:R-:W-:-:S05]  /*04a0*/  IMAD.WIDE R2, R0, 0x2, R2 ;  /* 0x0000000200027825 */ /* 0x001fca00078e0202 */
[----:B------:R-:W-:Y:S01]  /*04b0*/  STG.E.U16 desc[UR12][R2.64], R25 ;  /* 0x0000001902007986 */ /* 0x000fe2000c10150c */
[----:B------:R-:W-:Y:S05]  /*04c0*/  EXIT ;  /* 0x000000000000794d */ /* 0x000fea0003800000 */
.L_x_1:
[----:B------:R-:W-:-:S00]  /*04d0*/  BRA `(.L_x_1) ;  /* 0xfffffffc00fc7947 */ /* 0x000fc0000383ffff */
[----:B------:R-:W-:-:S00]  /*04e0*/  NOP ;  /* 0x0000000000007918 */ /* 0x000fc00000000000 */
        /* <DEDUP_REMOVED lines=9> */
.L_x_4:


//--------------------- .text._Z18kernel1_hgemv_fp16P6__halfS0_S0_ --------------------------
	.section	.text._Z18kernel1_hgemv_fp16P6__halfS0_S0_,"ax",@progbits
	.align	128
        .global         _Z18kernel1_hgemv_fp16P6__halfS0_S0_
        .type           _Z18kernel1_hgemv_fp16P6__halfS0_S0_,@function
        .size           _Z18kernel1_hgemv_fp16P6__halfS0_S0_,(.L_x_5 - _Z18kernel1_hgemv_fp16P6__halfS0_S0_)
        .other          _Z18kernel1_hgemv_fp16P6__halfS0_S0_,@"STO_CUDA_ENTRY STV_DEFAULT"
_Z18kernel1_hgemv_fp16P6__halfS0_S0_:
.text._Z18kernel1_hgemv_fp16P6__halfS0_S0_:
[----:B------:R-:W-:Y:S01]  /*0000*/  LDC R1, c[0x0][0x37c] ;  /* 0x0000df00ff017b82 */ /* 0x000fe20000000800 */
[----:B------:R-:W0:Y:S01]  /*0010*/  S2R R0, SR_TID.X ;  /* 0x0000000000007919 */ /* 0x000e220000002100 */
[----:B------:R-:W0:Y:S01]  /*0020*/  LDCU UR4, c[0x0][0x360] ;  /* 0x00006c00ff0477ac */ /* 0x000e220008000800 */
[----:B------:R-:W0:Y:S02]  /*0030*/  S2R R3, SR_CTAID.X ;  /* 0x0000000000037919 */ /* 0x000e240000002500 */
[----:B0-----:R-:W-:-:S05]  /*0040*/  IMAD R0, R3, UR4, R0 ;  /* 0x0000000403007c24 */ /* 0x001fca000f8e0200 */
[----:B------:R-:W-:-:S13]  /*0050*/  ISETP.GT.AND P0, PT, R0, 0x400, PT ;  /* 0x000004000000780c */ /* 0x000fda0003f04270 */
[----:B------:R-:W-:Y:S05]  /*0060*/  @P0 EXIT ;  /* 0x000000000000094d */ /* 0x000fea0003800000 */
[----:B------:R-:W0:Y:S01]  /*0070*/  LDCU.128 UR8, c[0x0][0x380] ;  /* 0x00007000ff0877ac */ /* 0x000e220008000c00 */
[----:B------:R-:W-:Y:S02]  /*0080*/  SHF.L.U32 R6, R0, 0xa, RZ ;  /* 0x0000000a00067819 */ /* 0x000fe400000006ff */
[----:B------:R-:W-:Y:S01]  /*0090*/  PRMT R25, RZ, 0x7610, R25 ;  /* 0x00007610ff197816 */ /* 0x000fe20000000019 */
[----:B------:R-:W1:Y:S01]  /*00a0*/  LDCU.64 UR12, c[0x0][0x358] ;  /* 0x00006b00ff0c77ac */ /* 0x000e620008000a00 */
[----:B0-----:R-:W-:Y:S02]  /*00b0*/  UIADD3 UR4, UP1, UPT, UR10, 0x10, URZ ;  /* 0x000000100a047890 */ /* 0x001fe4000ff3e0ff */
[----:B------:R-:W-:Y:S02]  /*00c0*/  UIADD3 UR6, UP0, UPT, UR8, 0x10, URZ ;  /* 0x0000001008067890 */ /* 0x000fe4000ff1e0ff */
[----:B------:R-:W-:Y:S02]  /*00d0*/  UIADD3.X UR5, UPT, UPT, URZ, UR11, URZ, UP1, !UPT ;  /* 0x0000000bff057290 */ /* 0x000fe40008ffe4ff */
[----:B------:R-:W-:Y:S01]  /*00e0*/  MOV R2, UR4 ;  /* 0x0000000400027c02 */ /* 0x000fe20008000f00 */
[----:B------:R-:W-:Y:S01]  /*00f0*/  UIADD3.X UR7, UPT, UPT, URZ, UR9, URZ, UP0, !UPT ;  /* 0x00000009ff077290 */ /* 0x000fe200087fe4ff */
[----:B------:R-:W-:-:S02]  /*0100*/  UMOV UR4, URZ ;  /* 0x000000ff00047c82 */ /* 0x000fc40008000000 */
[----:B-1----:R-:W-:-:S09]  /*0110*/  MOV R3, UR5 ;  /* 0x0000000500037c02 */ /* 0x002fd20008000f00 */
.L_x_2:
        /* <DEDUP_REMOVED lines=23> */
[----:B--2---:R-:W-:-:S03]  /*0290*/  HFMA2 R10, R10.H0_H0, R11.H0_H0, R25.H0_H0 ;  /* 0x2000000b0a0a7231 */ /* 0x004fc60000040819 */
[----:B------:R-:W2:Y:S01]  /*02a0*/  LDG.E.U16 R11, desc[UR12][R4.64+0x4] ;  /* 0x0000040c040b7981 */ /* 0x000ea2000c1e1500 */
[----:B---3--:R-:W-:-:S03]  /*02b0*/  HFMA2 R26, R27.H0_H0, R26.H0_H0, R10.H0_H0 ;  /* 0x2000001a1b1a7231 */ /* 0x008fc6000004080a */
[----:B------:R-:W2:Y:S01]  /*02c0*/  LDG.E.U16 R10, desc[UR12][R2.64+0x4] ;  /* 0x0000040c020a7981 */ /* 0x000ea2000c1e1500 */
[----:B----4-:R-:W-:-:S03]  /*02d0*/  HFMA2 R26, R20.H0_H0, R19.H0_H0, R26.H0_H0 ;  /* 0x20000013141a7231 */ /* 0x010fc6000004081a */
[----:B------:R-:W3:Y:S04]  /*02e0*/  LDG.E.U16 R20, desc[UR12][R2.64+0x6] ;  /* 0x0000060c02147981 */ /* 0x000ee8000c1e1500 */
[----:B------:R-:W3:Y:S01]  /*02f0*/  LDG.E.U16 R19, desc[UR12][R4.64+0x6] ;  /* 0x0000060c04137981 */ /* 0x000ee2000c1e1500 */
[----:B-----5:R-:W-:-:S03]  /*0300*/  HFMA2 R26, R21.H0_H0, R22.H0_H0, R26.H0_H0 ;  /* 0x20000016151a7231 */ /* 0x020fc6000004081a */
[----:B------:R-:W4:Y:S04]  /*0310*/  LDG.E.U16 R22, desc[UR12][R2.64+0x8] ;  /* 0x0000080c02167981 */ /* 0x000f28000c1e1500 */
[----:B------:R-:W4:Y:S01]  /*0320*/  LDG.E.U16 R21, desc[UR12][R4.64+0x8] ;  /* 0x0000080c04157981 */ /* 0x000f22000c1e1500 */
[----:B------:R-:W-:-:S03]  /*0330*/  HFMA2 R26, R24.H0_H0, R23.H0_H0, R26.H0_H0 ;  /* 0x20000017181a7231 */ /* 0x000fc6000004081a */
[----:B------:R-:W5:Y:S04]  /*0340*/  LDG.E.U16 R24, desc[UR12][R2.64+0xa] ;  /* 0x00000a0c02187981 */ /* 0x000f68000c1e1500 */
[----:B------:R-:W5:Y:S01]  /*0350*/  LDG.E.U16 R23, desc[UR12][R4.64+0xa] ;  /* 0x00000a0c04177981 */ /* 0x000f62000c1e1500 */
[----:B------:R-:W-:-:S03]  /*0360*/  HFMA2 R27, R17.H0_H0, R18.H0_H0, R26.H0_H0 ;  /* 0x20000012111b7231 */ /* 0x000fc6000004081a */
[----:B------:R-:W5:Y:S04]  /*0370*/  LDG.E.U16 R17, desc[UR12][R2.64+0xc] ;  /* 0x00000c0c02117981 */ /* 0x000f68000c1e1500 */
[----:B------:R-:W5:Y:S04]  /*0380*/  LDG.E.U16 R18, desc[UR12][R4.64+0xc] ;  /* 0x00000c0c04127981 */ /* 0x000f68000c1e1500 */
[----:B------:R0:W5:Y:S04]  /*0390*/  LDG.E.U16 R25, desc[UR12][R4.64+0xe] ;  /* 0x00000e0c04197981 */ /* 0x000168000c1e1500 */
[----:B------:R1:W5:Y:S01]  /*03a0*/  LDG.E.U16 R26, desc[UR12][R2.64+0xe] ;  /* 0x00000e0c021a7981 */ /* 0x000362000c1e1500 */
[----:B------:R-:W-:-:S04]  /*03b0*/  HFMA2 R8, R7.H0_H0, R8.H0_H0, R27.H0_H0 ;  /* 0x2000000807087231 */ /* 0x000fc8000004081b */
[----:B------:R-:W-:-:S04]  /*03c0*/  HFMA2 R7, R16.H0_H0, R9.H0_H0, R8.H0_H0 ;  /* 0x2000000910077231 */ /* 0x000fc80000040808 */
[----:B------:R-:W-:-:S04]  /*03d0*/  HFMA2 R7, R15.H0_H0, R14.H0_H0, R7.H0_H0 ;  /* 0x2000000e0f077231 */ /* 0x000fc80000040807 */
[----:B0-----:R-:W-:Y:S01]  /*03e0*/  HFMA2 R5, R13.H0_H0, R12.H0_H0, R7.H0_H0 ;  /* 0x2000000c0d057231 */ /* 0x001fe20000040807 */
[----:B------:R-:W-:-:S04]  /*03f0*/  UIADD3 UR4, UPT, UPT, UR4, 0x10, URZ ;  /* 0x0000001004047890 */ /* 0x000fc8000fffe0ff */
[----:B------:R-:W-:Y:S01]  /*0400*/  UISETP.NE.AND UP0, UPT, UR4, 0x400, UPT ;  /* 0x000004000400788c */ /* 0x000fe2000bf05270 */
[----:B-1----:R-:W-:Y:S02]  /*0410*/  IADD3 R2, P0, PT, R2, 0x20, RZ ;  /* 0x0000002002027810 */ /* 0x002fe40007f1e0ff */
[----:B------:R-:W-:Y:S02]  /*0420*/  IADD3 R6, PT, PT, R6, 0x10, RZ ;  /* 0x0000001006067810 */ /* 0x000fe40007ffe0ff */
[----:B------:R-:W-:Y:S01]  /*0430*/  IADD3.X R3, PT, PT, RZ, R3, RZ, P0, !PT ;  /* 0x00000003ff037210 */ /* 0x000fe200007fe4ff */
[----:B--2---:R-:W-:-:S04]  /*0440*/  HFMA2 R10, R11.H0_H0, R10.H0_H0, R5.H0_H0 ;  /* 0x2000000a0b0a7231 */ /* 0x004fc80000040805 */
[----:B---3--:R-:W-:-:S04]  /*0450*/  HFMA2 R11, R19.H0_H0, R20.H0_H0, R10.H0_H0 ;  /* 0x20000014130b7231 */ /* 0x008fc8000004080a */
[----:B----4-:R-:W-:-:S04]  /*0460*/  HFMA2 R12, R21.H0_H0, R22.H0_H0, R11.H0_H0 ;  /* 0x20000016150c7231 */ /* 0x010fc8000004080b */
[----:B-----5:R-:W-:-:S04]  /*0470*/  HFMA2 R9, R23.H0_H0, R24.H0_H0, R12.H0_H0 ;  /* 0x2000001817097231 */ /* 0x020fc8000004080c */
[----:B------:R-:W-:-:S04]  /*0480*/  HFMA2 R13, R18.H0_H0, R17.H0_H0, R9.H0_H0 ;  /* 0x20000011120d7231 */ /* 0x000fc80000040809 */
[----:B------:R-:W-:Y:S01]  /*0490*/  HFMA2 R25, R25.H0_H0, R26.H0_H0, R13.H0_H0 ;  /* 0x2000001a19197231 */ /* 0x000fe2000004080d */
[----:B------:R-:W-:Y:S06]  /*04a0*/  BRA.U UP0, `(.L_x_2) ;  /* 0xfffffffd001c7547 */ /* 0x000fec000b83ffff */
[----:B------:R-:W0:Y:S02]  /*04b0*/  LDC.64 R2, c[0x0][0x390] ;  /* 0x0000e400ff027b82 */ /* 0x000e240000000a00 */
[----:B0-----:R-:W-:-:S05]  /*04c0*/  IMAD.WIDE R2, R0, 0x2, R2 ;  /* 0x0000000200027825 */ /* 0x001fca00078e0202 */
[----:B------:R-:W-:Y:S01]  /*04d0*/  STG.E.U16 desc[UR12][R2.64], R25 ;  /* 0x0000001902007986 */ /* 0x000fe2000c10150c */
[----:B------:R-:W-:Y:S05]  /*04e0*/  EXIT ;  /* 0x000000000000794d */ /* 0x000fea0003800000 */
.L_x_3:
        /* <DEDUP_REMOVED lines=9> */
.L_x_5:


//--------------------- .nv.shared.reserved.0     --------------------------
	.section	.nv.shared.reserved.0,"aw",@nobits
	.weak		__nv_reservedSMEM_offset_0_alias
	.size		__nv_reservedSMEM_offset_0_alias, 0, 64
	.other		__nv_reservedSMEM_offset_0_alias,@"STO_CUDA_RESERVED_SHARED STV_DEFAULT"
__nv_reservedSMEM_offset_0_alias:
	.zero		0
	.zero		64


//--------------------- .nv.constant0._Z18kernel2_hgemv_bf16P13__nv_bfloat16S0_S0_ --------------------------
	.section	.nv.constant0._Z18kernel2_hgemv_bf16P13__nv_bfloat16S0_S0_,"a",@progbits
	.sectionflags	@""
	.align	4
.nv.constant0._Z18kernel2_hgemv_bf16P13__nv_bfloat16S0_S0_:
	.zero		920


//--------------------- .nv.constant0._Z18kernel1_hgemv_fp16P6__halfS0_S0_ --------------------------
	.section	.nv.constant0._Z18kernel1_hgemv_fp16P6__halfS0_S0_,"a",@progbits
	.sectionflags	@""
	.align	4
.nv.constant0._Z18kernel1_hgemv_fp16P6__halfS0_S0_:
	.zero		920


//--------------------- SYMBOLS --------------------------

	.type		.nv.reservedSmem.offset0,@object
	.size		.nv.reservedSmem.offset0,0x4
